//
// Generated by NVIDIA NVVM Compiler
//
// Compiler Build ID: CL-36424714
// Cuda compilation tools, release 13.0, V13.0.88
// Based on NVVM 20.0.0
//

.version 9.0
.target sm_100
.address_size 64

	// .globl	Sum

.visible .entry Sum(
	.param .u32 Sum_param_0,
	.param .u64 .ptr .align 1 Sum_param_1,
	.param .u64 .ptr .align 1 Sum_param_2,
	.param .u64 .ptr .align 1 Sum_param_3
)
{
	.reg .pred 	%p<3>;
	.reg .b32 	%r<11>;
	.reg .b64 	%rd<11>;
	.reg .b64 	%fd<4>;

	ld.param.u32 	%r6, [Sum_param_0];
	ld.param.u64 	%rd4, [Sum_param_1];
	ld.param.u64 	%rd5, [Sum_param_2];
	ld.param.u64 	%rd6, [Sum_param_3];
	mov.u32 	%r7, %ctaid.x;
	mov.u32 	%r1, %ntid.x;
	mov.u32 	%r8, %tid.x;
	mad.lo.s32 	%r10, %r7, %r1, %r8;
	setp.ge.s32 	%p1, %r10, %r6;
	@%p1 bra 	$L__BB0_3;
	mov.u32 	%r9, %nctaid.x;
	mul.lo.s32 	%r3, %r1, %r9;
	cvta.to.global.u64 	%rd1, %rd4;
	cvta.to.global.u64 	%rd2, %rd5;
	cvta.to.global.u64 	%rd3, %rd6;
$L__BB0_2:
	mul.wide.s32 	%rd7, %r10, 8;
	add.s64 	%rd8, %rd1, %rd7;
	ld.global.nc.f64 	%fd1, [%rd8];
	add.s64 	%rd9, %rd2, %rd7;
	ld.global.nc.f64 	%fd2, [%rd9];
	add.f64 	%fd3, %fd1, %fd2;
	add.s64 	%rd10, %rd3, %rd7;
	st.global.f64 	[%rd10], %fd3;
	add.s32 	%r10, %r10, %r3;
	setp.lt.s32 	%p2, %r10, %r6;
	@%p2 bra 	$L__BB0_2;
$L__BB0_3:
	ret;

}
	// .globl	UpdateAdamOptimizer
.visible .entry UpdateAdamOptimizer(
	.param .u32 UpdateAdamOptimizer_param_0,
	.param .f64 UpdateAdamOptimizer_param_1,
	.param .f64 UpdateAdamOptimizer_param_2,
	.param .f64 UpdateAdamOptimizer_param_3,
	.param .f64 UpdateAdamOptimizer_param_4,
	.param .u64 .ptr .align 1 UpdateAdamOptimizer_param_5,
	.param .u64 .ptr .align 1 UpdateAdamOptimizer_param_6,
	.param .u64 .ptr .align 1 UpdateAdamOptimizer_param_7,
	.param .u64 .ptr .align 1 UpdateAdamOptimizer_param_8
)
{
	.reg .pred 	%p<3>;
	.reg .b32 	%r<11>;
	.reg .b64 	%rd<15>;
	.reg .b64 	%fd<24>;

	ld.param.u32 	%r6, [UpdateAdamOptimizer_param_0];
	ld.param.f64 	%fd3, [UpdateAdamOptimizer_param_1];
	ld.param.f64 	%fd4, [UpdateAdamOptimizer_param_2];
	ld.param.u64 	%rd5, [UpdateAdamOptimizer_param_6];
	ld.param.u64 	%rd6, [UpdateAdamOptimizer_param_7];
	ld.param.u64 	%rd7, [UpdateAdamOptimizer_param_8];
	mov.u32 	%r7, %ctaid.x;
	mov.u32 	%r1, %ntid.x;
	mov.u32 	%r8, %tid.x;
	mad.lo.s32 	%r10, %r7, %r1, %r8;
	setp.ge.s32 	%p1, %r10, %r6;
	@%p1 bra 	$L__BB1_3;
	mov.f64 	%fd7, 0d3FF0000000000000;
	sub.f64 	%fd1, %fd7, %fd3;
	sub.f64 	%fd2, %fd7, %fd4;
	mov.u32 	%r9, %nctaid.x;
	mul.lo.s32 	%r3, %r1, %r9;
	cvta.to.global.u64 	%rd1, %rd6;
	cvta.to.global.u64 	%rd2, %rd7;
	cvta.to.global.u64 	%rd3, %rd5;
$L__BB1_2:
	ld.param.u64 	%rd14, [UpdateAdamOptimizer_param_5];
	ld.param.f64 	%fd23, [UpdateAdamOptimizer_param_4];
	ld.param.f64 	%fd22, [UpdateAdamOptimizer_param_3];
	cvta.to.global.u64 	%rd8, %rd14;
	mul.wide.s32 	%rd9, %r10, 8;
	add.s64 	%rd10, %rd8, %rd9;
	ld.global.nc.f64 	%fd8, [%rd10];
	add.s64 	%rd11, %rd1, %rd9;
	ld.global.f64 	%fd9, [%rd11];
	mul.f64 	%fd10, %fd3, %fd9;
	fma.rn.f64 	%fd11, %fd1, %fd8, %fd10;
	st.global.f64 	[%rd11], %fd11;
	add.s64 	%rd12, %rd2, %rd9;
	ld.global.f64 	%fd12, [%rd12];
	mul.f64 	%fd13, %fd4, %fd12;
	mul.f64 	%fd14, %fd2, %fd8;
	fma.rn.f64 	%fd15, %fd8, %fd14, %fd13;
	st.global.f64 	[%rd12], %fd15;
	mul.f64 	%fd16, %fd23, %fd11;
	sqrt.rn.f64 	%fd17, %fd15;
	add.f64 	%fd18, %fd22, %fd17;
	div.rn.f64 	%fd19, %fd16, %fd18;
	add.s64 	%rd13, %rd3, %rd9;
	ld.global.f64 	%fd20, [%rd13];
	sub.f64 	%fd21, %fd20, %fd19;
	st.global.f64 	[%rd13], %fd21;
	add.s32 	%r10, %r10, %r3;
	setp.lt.s32 	%p2, %r10, %r6;
	@%p2 bra 	$L__BB1_2;
$L__BB1_3:
	ret;

}
	// .globl	UpdateSGDOptimizer
.visible .entry UpdateSGDOptimizer(
	.param .u32 UpdateSGDOptimizer_param_0,
	.param .f64 UpdateSGDOptimizer_param_1,
	.param .f64 UpdateSGDOptimizer_param_2,
	.param .f64 UpdateSGDOptimizer_param_3,
	.param .u8 UpdateSGDOptimizer_param_4,
	.param .u64 .ptr .align 1 UpdateSGDOptimizer_param_5,
	.param .u64 .ptr .align 1 UpdateSGDOptimizer_param_6,
	.param .u64 .ptr .align 1 UpdateSGDOptimizer_param_7
)
{
	.reg .pred 	%p<5>;
	.reg .b16 	%rs<2>;
	.reg .b32 	%r<14>;
	.reg .b64 	%rd<15>;
	.reg .b64 	%fd<19>;

	ld.param.u32 	%r8, [UpdateSGDOptimizer_param_0];
	ld.param.f64 	%fd1, [UpdateSGDOptimizer_param_1];
	ld.param.f64 	%fd2, [UpdateSGDOptimizer_param_2];
	ld.param.s8 	%rs1, [UpdateSGDOptimizer_param_4];
	ld.param.u64 	%rd4, [UpdateSGDOptimizer_param_5];
	ld.param.u64 	%rd5, [UpdateSGDOptimizer_param_6];
	ld.param.u64 	%rd6, [UpdateSGDOptimizer_param_7];
	cvta.to.global.u64 	%rd1, %rd5;
	cvta.to.global.u64 	%rd2, %rd6;
	cvta.to.global.u64 	%rd3, %rd4;
	mov.u32 	%r9, %ctaid.x;
	mov.u32 	%r1, %ntid.x;
	mov.u32 	%r10, %tid.x;
	mad.lo.s32 	%r12, %r9, %r1, %r10;
	setp.ge.s32 	%p1, %r12, %r8;
	@%p1 bra 	$L__BB2_4;
	setp.eq.s16 	%p2, %rs1, 0;
	mov.u32 	%r11, %nctaid.x;
	mul.lo.s32 	%r3, %r1, %r11;
	@%p2 bra 	$L__BB2_2;
	bra.uni 	$L__BB2_3;
$L__BB2_2:
	mul.wide.s32 	%rd11, %r12, 8;
	add.s64 	%rd12, %rd3, %rd11;
	ld.global.nc.f64 	%fd12, [%rd12];
	add.s64 	%rd13, %rd2, %rd11;
	ld.global.f64 	%fd13, [%rd13];
	mul.f64 	%fd14, %fd2, %fd13;
	mul.f64 	%fd15, %fd1, %fd12;
	sub.f64 	%fd16, %fd14, %fd15;
	st.global.f64 	[%rd13], %fd16;
	add.s64 	%rd14, %rd1, %rd11;
	ld.global.f64 	%fd17, [%rd14];
	add.f64 	%fd18, %fd16, %fd17;
	st.global.f64 	[%rd14], %fd18;
	add.s32 	%r12, %r12, %r3;
	setp.lt.s32 	%p4, %r12, %r8;
	@%p4 bra 	$L__BB2_2;
	bra.uni 	$L__BB2_4;
$L__BB2_3:
	mul.wide.s32 	%rd7, %r12, 8;
	add.s64 	%rd8, %rd3, %rd7;
	ld.global.nc.f64 	%fd3, [%rd8];
	add.s64 	%rd9, %rd2, %rd7;
	ld.global.f64 	%fd4, [%rd9];
	mul.f64 	%fd5, %fd2, %fd4;
	mul.f64 	%fd6, %fd1, %fd3;
	sub.f64 	%fd7, %fd5, %fd6;
	st.global.f64 	[%rd9], %fd7;
	mul.f64 	%fd8, %fd2, %fd7;
	sub.f64 	%fd9, %fd8, %fd6;
	add.s64 	%rd10, %rd1, %rd7;
	ld.global.f64 	%fd10, [%rd10];
	add.f64 	%fd11, %fd10, %fd9;
	st.global.f64 	[%rd10], %fd11;
	add.s32 	%r12, %r12, %r3;
	setp.lt.s32 	%p3, %r12, %r8;
	@%p3 bra 	$L__BB2_3;
$L__BB2_4:
	ret;

}


// ===== COMPILED SASS (sm_100) =====

	.target	sm_100

	.elftype	@"ET_EXEC"


//--------------------- .note.nv.tkinfo           --------------------------
	.section	.note.nv.tkinfo,"",@"SHT_NOTE"
	.sectionflags	@"SHF_NOTE_NV_TKINFO"
	.tkinfo
        /*0018*/ 	.word	0x00000002
        /*0030*/ 	.string	""
        /*0030*/ 	.string	"ptxas"
        /*0030*/ 	.string	"Cuda compilation tools, release 13.0, V13.0.88"
        /*0030*/ 	.string	"Build cuda_13.0.r13.0/compiler.36424714_0"
        /*0030*/ 	.string	"-arch sm_100 -m 64 "



//--------------------- .note.nv.cuinfo           --------------------------
	.section	.note.nv.cuinfo,"",@"SHT_NOTE"
	.sectionflags	@"SHF_NOTE_NV_CUINFO"
        /*0018*/ 	.short	0x0002
        /*001a*/ 	.short	0x0064
        /*001c*/ 	.short	0x0082
	.zero		2


//--------------------- .nv.info                  --------------------------
	.section	.nv.info,"",@"SHT_CUDA_INFO"
	.align	4


	//----- nvinfo : EIATTR_REGCOUNT
	.align		4
        /*0000*/ 	.byte	0x04, 0x2f
        /*0002*/ 	.short	(.L_1 - .L_0)
	.align		4
.L_0:
        /*0004*/ 	.word	index@(Sum)
        /*0008*/ 	.word	0x00000014


	//----- nvinfo : EIATTR_FRAME_SIZE
	.align		4
.L_1:
        /*000c*/ 	.byte	0x04, 0x11
        /*000e*/ 	.short	(.L_3 - .L_2)
	.align		4
.L_2:
        /*0010*/ 	.word	index@(Sum)
        /*0014*/ 	.word	0x00000000


	//----- nvinfo : EIATTR_REGCOUNT
	.align		4
.L_3:
        /*0018*/ 	.byte	0x04, 0x2f
        /*001a*/ 	.short	(.L_5 - .L_4)
	.align		4
.L_4:
        /*001c*/ 	.word	index@(UpdateAdamOptimizer)
        /*0020*/ 	.word	0x00000028


	//----- nvinfo : EIATTR_FRAME_SIZE
	.align		4
.L_5:
        /*0024*/ 	.byte	0x04, 0x11
        /*0026*/ 	.short	(.L_7 - .L_6)
	.align		4
.L_6:
        /*0028*/ 	.word	index@($__internal_1_$__cuda_sm20_dsqrt_rn_f64_mediumpath_v1)
        /*002c*/ 	.word	0x00000000


	//----- nvinfo : EIATTR_FRAME_SIZE
	.align		4
.L_7:
        /*0030*/ 	.byte	0x04, 0x11
        /*0032*/ 	.short	(.L_9 - .L_8)
	.align		4
.L_8:
        /*0034*/ 	.word	index@($__internal_0_$__cuda_sm20_div_rn_f64_full)
        /*0038*/ 	.word	0x00000000


	//----- nvinfo : EIATTR_FRAME_SIZE
	.align		4
.L_9:
        /*003c*/ 	.byte	0x04, 0x11
        /*003e*/ 	.short	(.L_11 - .L_10)
	.align		4
.L_10:
        /*0040*/ 	.word	index@(UpdateAdamOptimizer)
        /*0044*/ 	.word	0x00000000


	//----- nvinfo : EIATTR_REGCOUNT
	.align		4
.L_11:
        /*0048*/ 	.byte	0x04, 0x2f
        /*004a*/ 	.short	(.L_13 - .L_12)
	.align		4
.L_12:
        /*004c*/ 	.word	index@(UpdateSGDOptimizer)
        /*0050*/ 	.word	0x00000018


	//----- nvinfo : EIATTR_FRAME_SIZE
	.align		4
.L_13:
        /*0054*/ 	.byte	0x04, 0x11
        /*0056*/ 	.short	(.L_15 - .L_14)
	.align		4
.L_14:
        /*0058*/ 	.word	index@(UpdateSGDOptimizer)
        /*005c*/ 	.word	0x00000000


	//----- nvinfo : EIATTR_MIN_STACK_SIZE
	.align		4
.L_15:
        /*0060*/ 	.byte	0x04, 0x12
        /*0062*/ 	.short	(.L_17 - .L_16)
	.align		4
.L_16:
        /*0064*/ 	.word	index@(UpdateSGDOptimizer)
        /*0068*/ 	.word	0x00000000


	//----- nvinfo : EIATTR_MIN_STACK_SIZE
	.align		4
.L_17:
        /*006c*/ 	.byte	0x04, 0x12
        /*006e*/ 	.short	(.L_19 - .L_18)
	.align		4
.L_18:
        /*0070*/ 	.word	index@(UpdateAdamOptimizer)
        /*0074*/ 	.word	0x00000000


	//----- nvinfo : EIATTR_MIN_STACK_SIZE
	.align		4
.L_19:
        /*0078*/ 	.byte	0x04, 0x12
        /*007a*/ 	.short	(.L_21 - .L_20)
	.align		4
.L_20:
        /*007c*/ 	.word	index@(Sum)
        /*0080*/ 	.word	0x00000000
.L_21:


//--------------------- .nv.compat                --------------------------
	.section	.nv.compat,"",@"SHT_CUDA_COMPAT_INFO"
	.align	4
        /*0000*/ 	.byte	0x02, 0x09, 0x00, 0x00, 0x02, 0x02, 0x01, 0x00, 0x02, 0x05, 0x05, 0x00, 0x03, 0x07, 0x01, 0x01
        /*0010*/ 	.byte	0x02, 0x03, 0x00, 0x00, 0x02, 0x06, 0x01, 0x00, 0x04, 0x0b, 0x08, 0x00, 0x01, 0x00, 0x00, 0x00
        /*0020*/ 	.byte	0x00, 0x00, 0x00, 0x00


//--------------------- .nv.info.UpdateSGDOptimizer --------------------------
	.section	.nv.info.UpdateSGDOptimizer,"",@"SHT_CUDA_INFO"
	.sectionflags	@""
	.align	4


	//----- nvinfo : EIATTR_CUDA_API_VERSION
	.align		4
        /*0000*/ 	.byte	0x04, 0x37
        /*0002*/ 	.short	(.L_23 - .L_22)
.L_22:
        /*0004*/ 	.word	0x00000082


	//----- nvinfo : EIATTR_KPARAM_INFO
	.align		4
.L_23:
        /*0008*/ 	.byte	0x04, 0x17
        /*000a*/ 	.short	(.L_25 - .L_24)
.L_24:
        /*000c*/ 	.word	0x00000000
        /*0010*/ 	.short	0x0007
        /*0012*/ 	.short	0x0038
        /*0014*/ 	.byte	0x00, 0xf5, 0x21, 0x00


	//----- nvinfo : EIATTR_KPARAM_INFO
	.align		4
.L_25:
        /*0018*/ 	.byte	0x04, 0x17
        /*001a*/ 	.short	(.L_27 - .L_26)
.L_26:
        /*001c*/ 	.word	0x00000000
        /*0020*/ 	.short	0x0006
        /*0022*/ 	.short	0x0030
        /*0024*/ 	.byte	0x00, 0xf5, 0x21, 0x00


	//----- nvinfo : EIATTR_KPARAM_INFO
	.align		4
.L_27:
        /*0028*/ 	.byte	0x04, 0x17
        /*002a*/ 	.short	(.L_29 - .L_28)
.L_28:
        /*002c*/ 	.word	0x00000000
        /*0030*/ 	.short	0x0005
        /*0032*/ 	.short	0x0028
        /*0034*/ 	.byte	0x00, 0xf5, 0x21, 0x00


	//----- nvinfo : EIATTR_KPARAM_INFO
	.align		4
.L_29:
        /*0038*/ 	.byte	0x04, 0x17
        /*003a*/ 	.short	(.L_31 - .L_30)
.L_30:
        /*003c*/ 	.word	0x00000000
        /*0040*/ 	.short	0x0004
        /*0042*/ 	.short	0x0020
        /*0044*/ 	.byte	0x00, 0xf0, 0x05, 0x00


	//----- nvinfo : EIATTR_KPARAM_INFO
	.align		4
.L_31:
        /*0048*/ 	.byte	0x04, 0x17
        /*004a*/ 	.short	(.L_33 - .L_32)
.L_32:
        /*004c*/ 	.word	0x00000000
        /*0050*/ 	.short	0x0003
        /*0052*/ 	.short	0x0018
        /*0054*/ 	.byte	0x00, 0xf0, 0x21, 0x00


	//----- nvinfo : EIATTR_KPARAM_INFO
	.align		4
.L_33:
        /*0058*/ 	.byte	0x04, 0x17
        /*005a*/ 	.short	(.L_35 - .L_34)
.L_34:
        /*005c*/ 	.word	0x00000000
        /*0060*/ 	.short	0x0002
        /*0062*/ 	.short	0x0010
        /*0064*/ 	.byte	0x00, 0xf0, 0x21, 0x00


	//----- nvinfo : EIATTR_KPARAM_INFO
	.align		4
.L_35:
        /*0068*/ 	.byte	0x04, 0x17
        /*006a*/ 	.short	(.L_37 - .L_36)
.L_36:
        /*006c*/ 	.word	0x00000000
        /*0070*/ 	.short	0x0001
        /*0072*/ 	.short	0x0008
        /*0074*/ 	.byte	0x00, 0xf0, 0x21, 0x00


	//----- nvinfo : EIATTR_KPARAM_INFO
	.align		4
.L_37:
        /*0078*/ 	.byte	0x04, 0x17
        /*007a*/ 	.short	(.L_39 - .L_38)
.L_38:
        /*007c*/ 	.word	0x00000000
        /*0080*/ 	.short	0x0000
        /*0082*/ 	.short	0x0000
        /*0084*/ 	.byte	0x00, 0xf0, 0x11, 0x00


	//----- nvinfo : EIATTR_SPARSE_MMA_MASK
	.align		4
.L_39:
        /*0088*/ 	.byte	0x03, 0x50
        /*008a*/ 	.short	0x0000


	//----- nvinfo : EIATTR_MAXREG_COUNT
	.align		4
        /*008c*/ 	.byte	0x03, 0x1b
        /*008e*/ 	.short	0x00ff


	//----- nvinfo : EIATTR_MERCURY_ISA_VERSION
	.align		4
        /*0090*/ 	.byte	0x03, 0x5f
        /*0092*/ 	.short	0x0101


	//----- nvinfo : EIATTR_VRC_CTA_INIT_COUNT
	.align		4
        /*0094*/ 	.byte	0x02, 0x4a
	.zero		1
	.zero		1


	//----- nvinfo : EIATTR_EXIT_INSTR_OFFSETS
	.align		4
        /*0098*/ 	.byte	0x04, 0x1c
        /*009a*/ 	.short	(.L_41 - .L_40)


	//   ....[0]....
.L_40:
        /*009c*/ 	.word	0x00000070


	//   ....[1]....
        /*00a0*/ 	.word	0x00000280


	//   ....[2]....
        /*00a4*/ 	.word	0x00000370


	//----- nvinfo : EIATTR_CRS_STACK_SIZE
	.align		4
.L_41:
        /*00a8*/ 	.byte	0x04, 0x1e
        /*00aa*/ 	.short	(.L_43 - .L_42)
.L_42:
        /*00ac*/ 	.word	0x00000000


	//----- nvinfo : EIATTR_CBANK_PARAM_SIZE
	.align		4
.L_43:
        /*00b0*/ 	.byte	0x03, 0x19
        /*00b2*/ 	.short	0x0040


	//----- nvinfo : EIATTR_PARAM_CBANK
	.align		4
        /*00b4*/ 	.byte	0x04, 0x0a
        /*00b6*/ 	.short	(.L_45 - .L_44)
	.align		4
.L_44:
        /*00b8*/ 	.word	index@(.nv.constant0.UpdateSGDOptimizer)
        /*00bc*/ 	.short	0x0380
        /*00be*/ 	.short	0x0040


	//----- nvinfo : EIATTR_SW_WAR
	.align		4
.L_45:
        /*00c0*/ 	.byte	0x04, 0x36
        /*00c2*/ 	.short	(.L_47 - .L_46)
.L_46:
        /*00c4*/ 	.word	0x00000008
.L_47:


//--------------------- .nv.info.UpdateAdamOptimizer --------------------------
	.section	.nv.info.UpdateAdamOptimizer,"",@"SHT_CUDA_INFO"
	.sectionflags	@""
	.align	4


	//----- nvinfo : EIATTR_CUDA_API_VERSION
	.align		4
        /*0000*/ 	.byte	0x04, 0x37
        /*0002*/ 	.short	(.L_49 - .L_48)
.L_48:
        /*0004*/ 	.word	0x00000082


	//----- nvinfo : EIATTR_KPARAM_INFO
	.align		4
.L_49:
        /*0008*/ 	.byte	0x04, 0x17
        /*000a*/ 	.short	(.L_51 - .L_50)
.L_50:
        /*000c*/ 	.word	0x00000000
        /*0010*/ 	.short	0x0008
        /*0012*/ 	.short	0x0040
        /*0014*/ 	.byte	0x00, 0xf5, 0x21, 0x00


	//----- nvinfo : EIATTR_KPARAM_INFO
	.align		4
.L_51:
        /*0018*/ 	.byte	0x04, 0x17
        /*001a*/ 	.short	(.L_53 - .L_52)
.L_52:
        /*001c*/ 	.word	0x00000000
        /*0020*/ 	.short	0x0007
        /*0022*/ 	.short	0x0038
        /*0024*/ 	.byte	0x00, 0xf5, 0x21, 0x00


	//----- nvinfo : EIATTR_KPARAM_INFO
	.align		4
.L_53:
        /*0028*/ 	.byte	0x04, 0x17
        /*002a*/ 	.short	(.L_55 - .L_54)
.L_54:
        /*002c*/ 	.word	0x00000000
        /*0030*/ 	.short	0x0006
        /*0032*/ 	.short	0x0030
        /*0034*/ 	.byte	0x00, 0xf5, 0x21, 0x00


	//----- nvinfo : EIATTR_KPARAM_INFO
	.align		4
.L_55:
        /*0038*/ 	.byte	0x04, 0x17
        /*003a*/ 	.short	(.L_57 - .L_56)
.L_56:
        /*003c*/ 	.word	0x00000000
        /*0040*/ 	.short	0x0005
        /*0042*/ 	.short	0x0028
        /*0044*/ 	.byte	0x00, 0xf5, 0x21, 0x00


	//----- nvinfo : EIATTR_KPARAM_INFO
	.align		4
.L_57:
        /*0048*/ 	.byte	0x04, 0x17
        /*004a*/ 	.short	(.L_59 - .L_58)
.L_58:
        /*004c*/ 	.word	0x00000000
        /*0050*/ 	.short	0x0004
        /*0052*/ 	.short	0x0020
        /*0054*/ 	.byte	0x00, 0xf0, 0x21, 0x00


	//----- nvinfo : EIATTR_KPARAM_INFO
	.align		4
.L_59:
        /*0058*/ 	.byte	0x04, 0x17
        /*005a*/ 	.short	(.L_61 - .L_60)
.L_60:
        /*005c*/ 	.word	0x00000000
        /*0060*/ 	.short	0x0003
        /*0062*/ 	.short	0x0018
        /*0064*/ 	.byte	0x00, 0xf0, 0x21, 0x00


	//----- nvinfo : EIATTR_KPARAM_INFO
	.align		4
.L_61:
        /*0068*/ 	.byte	0x04, 0x17
        /*006a*/ 	.short	(.L_63 - .L_62)
.L_62:
        /*006c*/ 	.word	0x00000000
        /*0070*/ 	.short	0x0002
        /*0072*/ 	.short	0x0010
        /*0074*/ 	.byte	0x00, 0xf0, 0x21, 0x00


	//----- nvinfo : EIATTR_KPARAM_INFO
	.align		4
.L_63:
        /*0078*/ 	.byte	0x04, 0x17
        /*007a*/ 	.short	(.L_65 - .L_64)
.L_64:
        /*007c*/ 	.word	0x00000000
        /*0080*/ 	.short	0x0001
        /*0082*/ 	.short	0x0008
        /*0084*/ 	.byte	0x00, 0xf0, 0x21, 0x00


	//----- nvinfo : EIATTR_KPARAM_INFO
	.align		4
.L_65:
        /*0088*/ 	.byte	0x04, 0x17
        /*008a*/ 	.short	(.L_67 - .L_66)
.L_66:
        /*008c*/ 	.word	0x00000000
        /*0090*/ 	.short	0x0000
        /*0092*/ 	.short	0x0000
        /*0094*/ 	.byte	0x00, 0xf0, 0x11, 0x00


	//----- nvinfo : EIATTR_SPARSE_MMA_MASK
	.align		4
.L_67:
        /*0098*/ 	.byte	0x03, 0x50
        /*009a*/ 	.short	0x0000


	//----- nvinfo : EIATTR_MAXREG_COUNT
	.align		4
        /*009c*/ 	.byte	0x03, 0x1b
        /*009e*/ 	.short	0x00ff


	//----- nvinfo : EIATTR_MERCURY_ISA_VERSION
	.align		4
        /*00a0*/ 	.byte	0x03, 0x5f
        /*00a2*/ 	.short	0x0101


	//----- nvinfo : EIATTR_VRC_CTA_INIT_COUNT
	.align		4
        /*00a4*/ 	.byte	0x02, 0x4a
	.zero		1
	.zero		1


	//----- nvinfo : EIATTR_EXIT_INSTR_OFFSETS
	.align		4
        /*00a8*/ 	.byte	0x04, 0x1c
        /*00aa*/ 	.short	(.L_69 - .L_68)


	//   ....[0]....
.L_68:
        /*00ac*/ 	.word	0x00000070


	//   ....[1]....
        /*00b0*/ 	.word	0x00000570


	//----- nvinfo : EIATTR_CRS_STACK_SIZE
	.align		4
.L_69:
        /*00b4*/ 	.byte	0x04, 0x1e
        /*00b6*/ 	.short	(.L_71 - .L_70)
.L_70:
        /*00b8*/ 	.word	0x00000000


	//----- nvinfo : EIATTR_CBANK_PARAM_SIZE
	.align		4
.L_71:
        /*00bc*/ 	.byte	0x03, 0x19
        /*00be*/ 	.short	0x0048


	//----- nvinfo : EIATTR_PARAM_CBANK
	.align		4
        /*00c0*/ 	.byte	0x04, 0x0a
        /*00c2*/ 	.short	(.L_73 - .L_72)
	.align		4
.L_72:
        /*00c4*/ 	.word	index@(.nv.constant0.UpdateAdamOptimizer)
        /*00c8*/ 	.short	0x0380
        /*00ca*/ 	.short	0x0048


	//----- nvinfo : EIATTR_SW_WAR
	.align		4
.L_73:
        /*00cc*/ 	.byte	0x04, 0x36
        /*00ce*/ 	.short	(.L_75 - .L_74)
.L_74:
        /*00d0*/ 	.word	0x00000008
.L_75:


//--------------------- .nv.info.Sum              --------------------------
	.section	.nv.info.Sum,"",@"SHT_CUDA_INFO"
	.sectionflags	@""
	.align	4


	//----- nvinfo : EIATTR_CUDA_API_VERSION
	.align		4
        /*0000*/ 	.byte	0x04, 0x37
        /*0002*/ 	.short	(.L_77 - .L_76)
.L_76:
        /*0004*/ 	.word	0x00000082


	//----- nvinfo : EIATTR_KPARAM_INFO
	.align		4
.L_77:
        /*0008*/ 	.byte	0x04, 0x17
        /*000a*/ 	.short	(.L_79 - .L_78)
.L_78:
        /*000c*/ 	.word	0x00000000
        /*0010*/ 	.short	0x0003
        /*0012*/ 	.short	0x0018
        /*0014*/ 	.byte	0x00, 0xf5, 0x21, 0x00


	//----- nvinfo : EIATTR_KPARAM_INFO
	.align		4
.L_79:
        /*0018*/ 	.byte	0x04, 0x17
        /*001a*/ 	.short	(.L_81 - .L_80)
.L_80:
        /*001c*/ 	.word	0x00000000
        /*0020*/ 	.short	0x0002
        /*0022*/ 	.short	0x0010
        /*0024*/ 	.byte	0x00, 0xf5, 0x21, 0x00


	//----- nvinfo : EIATTR_KPARAM_INFO
	.align		4
.L_81:
        /*0028*/ 	.byte	0x04, 0x17
        /*002a*/ 	.short	(.L_83 - .L_82)
.L_82:
        /*002c*/ 	.word	0x00000000
        /*0030*/ 	.short	0x0001
        /*0032*/ 	.short	0x0008
        /*0034*/ 	.byte	0x00, 0xf5, 0x21, 0x00


	//----- nvinfo : EIATTR_KPARAM_INFO
	.align		4
.L_83:
        /*0038*/ 	.byte	0x04, 0x17
        /*003a*/ 	.short	(.L_85 - .L_84)
.L_84:
        /*003c*/ 	.word	0x00000000
        /*0040*/ 	.short	0x0000
        /*0042*/ 	.short	0x0000
        /*0044*/ 	.byte	0x00, 0xf0, 0x11, 0x00


	//----- nvinfo : EIATTR_SPARSE_MMA_MASK
	.align		4
.L_85:
        /*0048*/ 	.byte	0x03, 0x50
        /*004a*/ 	.short	0x0000


	//----- nvinfo : EIATTR_MAXREG_COUNT
	.align		4
        /*004c*/ 	.byte	0x03, 0x1b
        /*004e*/ 	.short	0x00ff


	//----- nvinfo : EIATTR_MERCURY_ISA_VERSION
	.align		4
        /*0050*/ 	.byte	0x03, 0x5f
        /*0052*/ 	.short	0x0101


	//----- nvinfo : EIATTR_VRC_CTA_INIT_COUNT
	.align		4
        /*0054*/ 	.byte	0x02, 0x4a
	.zero		1
	.zero		1


	//----- nvinfo : EIATTR_EXIT_INSTR_OFFSETS
	.align		4
        /*0058*/ 	.byte	0x04, 0x1c
        /*005a*/ 	.short	(.L_87 - .L_86)


	//   ....[0]....
.L_86:
        /*005c*/ 	.word	0x00000070


	//   ....[1]....
        /*0060*/ 	.word	0x00000180


	//----- nvinfo : EIATTR_CRS_STACK_SIZE
	.align		4
.L_87:
        /*0064*/ 	.byte	0x04, 0x1e
        /*0066*/ 	.short	(.L_89 - .L_88)
.L_88:
        /*0068*/ 	.word	0x00000000


	//----- nvinfo : EIATTR_CBANK_PARAM_SIZE
	.align		4
.L_89:
        /*006c*/ 	.byte	0x03, 0x19
        /*006e*/ 	.short	0x0020


	//----- nvinfo : EIATTR_PARAM_CBANK
	.align		4
        /*0070*/ 	.byte	0x04, 0x0a
        /*0072*/ 	.short	(.L_91 - .L_90)
	.align		4
.L_90:
        /*0074*/ 	.word	index@(.nv.constant0.Sum)
        /*0078*/ 	.short	0x0380
        /*007a*/ 	.short	0x0020


	//----- nvinfo : EIATTR_SW_WAR
	.align		4
.L_91:
        /*007c*/ 	.byte	0x04, 0x36
        /*007e*/ 	.short	(.L_93 - .L_92)
.L_92:
        /*0080*/ 	.word	0x00000008
.L_93:


//--------------------- .nv.callgraph             --------------------------
	.section	.nv.callgraph,"",@"SHT_CUDA_CALLGRAPH"
	.align	4
	.sectionentsize	8
	.align		4
        /*0000*/ 	.word	0x00000000
	.align		4
        /*0004*/ 	.word	0xffffffff
	.align		4
        /*0008*/ 	.word	0x00000000
	.align		4
        /*000c*/ 	.word	0xfffffffe
	.align		4
        /*0010*/ 	.word	0x00000000
	.align		4
        /*0014*/ 	.word	0xfffffffd
	.align		4
        /*0018*/ 	.word	0x00000000
	.align		4
        /*001c*/ 	.word	0xfffffffc


//--------------------- .text.UpdateSGDOptimizer  --------------------------
	.section	.text.UpdateSGDOptimizer,"ax",@progbits
	.align	128
        .global         UpdateSGDOptimizer
        .type           UpdateSGDOptimizer,@function
        .size           UpdateSGDOptimizer,(.L_x_22 - UpdateSGDOptimizer)
        .other          UpdateSGDOptimizer,@"STO_CUDA_ENTRY STV_DEFAULT"
UpdateSGDOptimizer:
.text.UpdateSGDOptimizer:
[----:B------:R-:W-:Y:S01]  /*0000*/  LDC R1, c[0x0][0x37c] ;  /* 0x0000df00ff017b82 */ /* 0x000fe20000000800 */
[----:B------:R-:W0:Y:S07]  /*0010*/  S2R R3, SR_TID.X ;  /* 0x0000000000037919 */ /* 0x000e2e0000002100 */
[----:B------:R-:W0:Y:S01]  /*0020*/  S2UR UR4, SR_CTAID.X ;  /* 0x00000000000479c3 */ /* 0x000e220000002500 */
[----:B------:R-:W1:Y:S07]  /*0030*/  LDCU UR8, c[0x0][0x380] ;  /* 0x00007000ff0877ac */ /* 0x000e6e0008000800 */
[----:B------:R-:W0:Y:S02]  /*0040*/  LDC R0, c[0x0][0x360] ;  /* 0x0000d800ff007b82 */ /* 0x000e240000000800 */
[----:B0-----:R-:W-:-:S05]  /*0050*/  IMAD R3, R0, UR4, R3 ;  /* 0x0000000400037c24 */ /* 0x001fca000f8e0203 */
[----:B-1----:R-:W-:-:S13]  /*0060*/  ISETP.GE.AND P0, PT, R3, UR8, PT ;  /* 0x0000000803007c0c */ /* 0x002fda000bf06270 */
[----:B------:R-:W-:Y:S05]  /*0070*/  @P0 EXIT ;  /* 0x000000000000094d */ /* 0x000fea0003800000 */
[----:B------:R-:W0:Y:S01]  /*0080*/  LDCU.U8 UR4, c[0x0][0x3a0] ;  /* 0x00007400ff0477ac */ /* 0x000e220008000000 */
[----:B------:R-:W1:Y:S01]  /*0090*/  LDC.64 R4, c[0x0][0x3a8] ;  /* 0x0000ea00ff047b82 */ /* 0x000e620000000a00 */
[----:B------:R-:W2:Y:S01]  /*00a0*/  LDCU UR5, c[0x0][0x370] ;  /* 0x00006e00ff0577ac */ /* 0x000ea20008000800 */
[----:B------:R-:W3:Y:S06]  /*00b0*/  LDCU.64 UR6, c[0x0][0x358] ;  /* 0x00006b00ff0677ac */ /* 0x000eec0008000a00 */
[----:B------:R-:W4:Y:S01]  /*00c0*/  LDC.64 R10, c[0x0][0x3a8] ;  /* 0x0000ea00ff0a7b82 */ /* 0x000f220000000a00 */
[----:B------:R-:W1:Y:S01]  /*00d0*/  LDCU.64 UR10, c[0x0][0x388] ;  /* 0x00007100ff0a77ac */ /* 0x000e620008000a00 */
[----:B------:R-:W1:Y:S06]  /*00e0*/  LDCU.64 UR14, c[0x0][0x388] ;  /* 0x00007100ff0e77ac */ /* 0x000e6c0008000a00 */
[----:B------:R-:W1:Y:S01]  /*00f0*/  LDC.64 R6, c[0x0][0x3b0] ;  /* 0x0000ec00ff067b82 */ /* 0x000e620000000a00 */
[----:B0-----:R-:W-:Y:S01]  /*0100*/  UPRMT UR4, UR4, 0x8880, URZ ;  /* 0x0000888004047896 */ /* 0x001fe200080000ff */
[----:B--2---:R-:W-:Y:S01]  /*0110*/  IMAD R0, R0, UR5, RZ ;  /* 0x0000000500007c24 */ /* 0x004fe2000f8e02ff */
[----:B------:R-:W0:Y:S05]  /*0120*/  LDCU.64 UR12, c[0x0][0x390] ;  /* 0x00007200ff0c77ac */ /* 0x000e2a0008000a00 */
[----:B------:R-:W2:Y:S01]  /*0130*/  LDC.64 R8, c[0x0][0x3b8] ;  /* 0x0000ee00ff087b82 */ /* 0x000ea20000000a00 */
[----:B------:R-:W-:Y:S01]  /*0140*/  UISETP.NE.AND UP0, UPT, UR4, URZ, UPT ;  /* 0x000000ff0400728c */ /* 0x000fe2000bf05270 */
[----:B------:R-:W0:Y:S06]  /*0150*/  LDCU.64 UR16, c[0x0][0x390] ;  /* 0x00007200ff1077ac */ /* 0x000e2c0008000a00 */
[----:B------:R-:W0:Y:S08]  /*0160*/  LDC.64 R12, c[0x0][0x3b0] ;  /* 0x0000ec00ff0c7b82 */ /* 0x000e300000000a00 */
[----:B------:R-:W0:Y:S01]  /*0170*/  LDC.64 R14, c[0x0][0x3b8] ;  /* 0x0000ee00ff0e7b82 */ /* 0x000e220000000a00 */
[----:B---3--:R-:W-:Y:S05]  /*0180*/  BRA.U !UP0, `(.L_x_0) ;  /* 0x0000000108407547 */ /* 0x008fea000b800000 */
.L_x_1:
[----:B-1--4-:R-:W-:-:S06]  /*0190*/  IMAD.WIDE R10, R3, 0x8, R4 ;  /* 0x00000008030a7825 */ /* 0x012fcc00078e0204 */
[----:B---3--:R-:W3:Y:S01]  /*01a0*/  LDG.E.64.CONSTANT R10, desc[UR6][R10.64] ;  /* 0x000000060a0a7981 */ /* 0x008ee2000c1e9b00 */
[----:B0-2---:R-:W-:-:S05]  /*01b0*/  IMAD.WIDE R12, R3, 0x8, R8 ;  /* 0x00000008030c7825 */ /* 0x005fca00078e0208 */
[----:B------:R-:W2:Y:S01]  /*01c0*/  LDG.E.64 R14, desc[UR6][R12.64] ;  /* 0x000000060c0e7981 */ /* 0x000ea2000c1e1b00 */
[----:B------:R-:W-:Y:S01]  /*01d0*/  IMAD.WIDE R18, R3, 0x8, R6 ;  /* 0x0000000803127825 */ /* 0x000fe200078e0206 */
[----:B---3--:R-:W-:-:S08]  /*01e0*/  DMUL R16, R10, UR10 ;  /* 0x0000000a0a107c28 */ /* 0x008fd00008000000 */
[----:B--2---:R-:W-:-:S07]  /*01f0*/  DFMA R14, R14, UR12, -R16 ;  /* 0x0000000c0e0e7c2b */ /* 0x004fce0008000810 */
[----:B------:R3:W-:Y:S04]  /*0200*/  STG.E.64 desc[UR6][R12.64], R14 ;  /* 0x0000000e0c007986 */ /* 0x0007e8000c101b06 */
[----:B------:R-:W2:Y:S01]  /*0210*/  LDG.E.64 R20, desc[UR6][R18.64] ;  /* 0x0000000612147981 */ /* 0x000ea2000c1e1b00 */
[----:B------:R-:W-:Y:S01]  /*0220*/  DFMA R16, R14, UR12, -R16 ;  /* 0x0000000c0e107c2b */ /* 0x000fe20008000810 */
[----:B------:R-:W-:-:S04]  /*0230*/  IADD3 R3, PT, PT, R0, R3, RZ ;  /* 0x0000000300037210 */ /* 0x000fc80007ffe0ff */
[----:B------:R-:W-:-:S03]  /*0240*/  ISETP.GE.AND P0, PT, R3, UR8, PT ;  /* 0x0000000803007c0c */ /* 0x000fc6000bf06270 */
[----:B--2---:R-:W-:-:S07]  /*0250*/  DADD R16, R16, R20 ;  /* 0x0000000010107229 */ /* 0x004fce0000000014 */
[----:B------:R3:W-:Y:S03]  /*0260*/  STG.E.64 desc[UR6][R18.64], R16 ;  /* 0x0000001012007986 */ /* 0x0007e6000c101b06 */
[----:B------:R-:W-:Y:S05]  /*0270*/  @!P0 BRA `(.L_x_1) ;  /* 0xfffffffc00c48947 */ /* 0x000fea000383ffff */
[----:B------:R-:W-:Y:S05]  /*0280*/  EXIT ;  /* 0x000000000000794d */ /* 0x000fea0003800000 */
.L_x_0:
[----:B--2-4-:R-:W-:-:S06]  /*0290*/  IMAD.WIDE R8, R3, 0x8, R10 ;  /* 0x0000000803087825 */ /* 0x014fcc00078e020a */
[----:B------:R-:W2:Y:S01]  /*02a0*/  LDG.E.64.CONSTANT R8, desc[UR6][R8.64] ;  /* 0x0000000608087981 */ /* 0x000ea2000c1e9b00 */
[----:B0--3--:R-:W-:-:S05]  /*02b0*/  IMAD.WIDE R16, R3, 0x8, R14 ;  /* 0x0000000803107825 */ /* 0x009fca00078e020e */
[----:B-1----:R-:W3:Y:S01]  /*02c0*/  LDG.E.64 R4, desc[UR6][R16.64] ;  /* 0x0000000610047981 */ /* 0x002ee2000c1e1b00 */
[----:B------:R-:W-:Y:S01]  /*02d0*/  IMAD.WIDE R18, R3, 0x8, R12 ;  /* 0x0000000803127825 */ /* 0x000fe200078e020c */
[----:B--2---:R-:W-:-:S08]  /*02e0*/  DMUL R6, R8, UR14 ;  /* 0x0000000e08067c28 */ /* 0x004fd00008000000 */
[----:B---3--:R-:W-:-:S07]  /*02f0*/  DFMA R4, R4, UR16, -R6 ;  /* 0x0000001004047c2b */ /* 0x008fce0008000806 */
[----:B------:R3:W-:Y:S04]  /*0300*/  STG.E.64 desc[UR6][R16.64], R4 ;  /* 0x0000000410007986 */ /* 0x0007e8000c101b06 */
[----:B------:R-:W2:Y:S01]  /*0310*/  LDG.E.64 R6, desc[UR6][R18.64] ;  /* 0x0000000612067981 */ /* 0x000ea2000c1e1b00 */
[----:B------:R-:W-:-:S04]  /*0320*/  IADD3 R3, PT, PT, R0, R3, RZ ;  /* 0x0000000300037210 */ /* 0x000fc80007ffe0ff */
[----:B------:R-:W-:Y:S01]  /*0330*/  ISETP.GE.AND P0, PT, R3, UR8, PT ;  /* 0x0000000803007c0c */ /* 0x000fe2000bf06270 */
[----:B--2---:R-:W-:-:S07]  /*0340*/  DADD R6, R4, R6 ;  /* 0x0000000004067229 */ /* 0x004fce0000000006 */
[----:B------:R3:W-:Y:S05]  /*0350*/  STG.E.64 desc[UR6][R18.64], R6 ;  /* 0x0000000612007986 */ /* 0x0007ea000c101b06 */
[----:B------:R-:W-:Y:S05]  /*0360*/  @!P0 BRA `(.L_x_0) ;  /* 0xfffffffc00c88947 */ /* 0x000fea000383ffff */
[----:B------:R-:W-:Y:S05]  /*0370*/  EXIT ;  /* 0x000000000000794d */ /* 0x000fea0003800000 */
.L_x_2:
[----:B------:R-:W-:-:S00]  /*0380*/  BRA `(.L_x_2) ;  /* 0xfffffffc00fc7947 */ /* 0x000fc0000383ffff */
[----:B------:R-:W-:-:S00]  /*0390*/  NOP ;  /* 0x0000000000007918 */ /* 0x000fc00000000000 */
        /* <DEDUP_REMOVED lines=14> */
.L_x_22:


//--------------------- .text.UpdateAdamOptimizer --------------------------
	.section	.text.UpdateAdamOptimizer,"ax",@progbits
	.align	128
        .global         UpdateAdamOptimizer
        .type           UpdateAdamOptimizer,@function
        .size           UpdateAdamOptimizer,(.L_x_21 - UpdateAdamOptimizer)
        .other          UpdateAdamOptimizer,@"STO_CUDA_ENTRY STV_DEFAULT"
UpdateAdamOptimizer:
.text.UpdateAdamOptimizer:
        /* <DEDUP_REMOVED lines=8> */
[----:B------:R-:W0:Y:S01]  /*0080*/  LDC.64 R14, c[0x0][0x388] ;  /* 0x0000e200ff0e7b82 */ /* 0x000e220000000a00 */
[----:B------:R-:W1:Y:S01]  /*0090*/  LDCU UR4, c[0x0][0x370] ;  /* 0x00006e00ff0477ac */ /* 0x000e620008000800 */
[----:B------:R-:W2:Y:S06]  /*00a0*/  LDCU.64 UR6, c[0x0][0x358] ;  /* 0x00006b00ff0677ac */ /* 0x000eac0008000a00 */
[----:B------:R-:W3:Y:S01]  /*00b0*/  LDC.64 R12, c[0x0][0x390] ;  /* 0x0000e400ff0c7b82 */ /* 0x000ee20000000a00 */
[----:B------:R-:W4:Y:S01]  /*00c0*/  LDCU.64 UR10, c[0x0][0x388] ;  /* 0x00007100ff0a77ac */ /* 0x000f220008000a00 */
[----:B------:R-:W0:Y:S06]  /*00d0*/  LDCU.64 UR12, c[0x0][0x390] ;  /* 0x00007200ff0c77ac */ /* 0x000e2c0008000a00 */
[----:B------:R-:W2:Y:S01]  /*00e0*/  LDC.64 R24, c[0x0][0x3b8] ;  /* 0x0000ee00ff187b82 */ /* 0x000ea20000000a00 */
[----:B------:R-:W0:Y:S01]  /*00f0*/  LDCU UR5, c[0x0][0x380] ;  /* 0x00007000ff0577ac */ /* 0x000e220008000800 */
[----:B-1----:R-:W-:Y:S01]  /*0100*/  IMAD R3, R3, UR4, RZ ;  /* 0x0000000403037c24 */ /* 0x002fe2000f8e02ff */
[----:B------:R-:W1:Y:S05]  /*0110*/  LDCU.64 UR8, c[0x0][0x398] ;  /* 0x00007300ff0877ac */ /* 0x000e6a0008000a00 */
[----:B------:R-:W1:Y:S01]  /*0120*/  LDC.64 R22, c[0x0][0x3c0] ;  /* 0x0000f000ff167b82 */ /* 0x000e620000000a00 */
[----:B0-----:R-:W-:-:S07]  /*0130*/  DADD R14, -R14, 1 ;  /* 0x3ff000000e0e7429 */ /* 0x001fce0000000100 */
[----:B------:R-:W0:Y:S01]  /*0140*/  LDC.64 R20, c[0x0][0x3b0] ;  /* 0x0000ec00ff147b82 */ /* 0x000e220000000a00 */
[----:B---3--:R-:W-:-:S07]  /*0150*/  DADD R12, -R12, 1 ;  /* 0x3ff000000c0c7429 */ /* 0x008fce0000000100 */
[----:B------:R-:W3:Y:S08]  /*0160*/  LDC.64 R18, c[0x0][0x3a0] ;  /* 0x0000e800ff127b82 */ /* 0x000ef00000000a00 */
[----:B--2-4-:R-:W0:Y:S02]  /*0170*/  LDC.64 R16, c[0x0][0x3a8] ;  /* 0x0000ea00ff107b82 */ /* 0x014e240000000a00 */
.L_x_7:
[----:B------:R-:W-:-:S05]  /*0180*/  IMAD.WIDE R6, R2, 0x8, R24 ;  /* 0x0000000802067825 */ /* 0x000fca00078e0218 */
[----:B--2---:R-:W2:Y:S01]  /*0190*/  LDG.E.64 R8, desc[UR6][R6.64] ;  /* 0x0000000606087981 */ /* 0x004ea2000c1e1b00 */
[----:B0-----:R-:W-:-:S06]  /*01a0*/  IMAD.WIDE R4, R2, 0x8, R16 ;  /* 0x0000000802047825 */ /* 0x001fcc00078e0210 */
[----:B------:R-:W4:Y:S01]  /*01b0*/  LDG.E.64.CONSTANT R4, desc[UR6][R4.64] ;  /* 0x0000000604047981 */ /* 0x000f22000c1e9b00 */
[----:B-1----:R-:W-:Y:S01]  /*01c0*/  IMAD.WIDE R34, R2, 0x8, R22 ;  /* 0x0000000802227825 */ /* 0x002fe200078e0216 */
[----:B--2---:R-:W-:-:S08]  /*01d0*/  DMUL R8, R8, UR10 ;  /* 0x0000000a08087c28 */ /* 0x004fd00008000000 */
[----:B----4-:R-:W-:-:S07]  /*01e0*/  DFMA R28, R14, R4, R8 ;  /* 0x000000040e1c722b */ /* 0x010fce0000000008 */
[----:B------:R3:W-:Y:S04]  /*01f0*/  STG.E.64 desc[UR6][R6.64], R28 ;  /* 0x0000001c06007986 */ /* 0x0007e8000c101b06 */
[----:B------:R-:W2:Y:S01]  /*0200*/  LDG.E.64 R8, desc[UR6][R34.64] ;  /* 0x0000000622087981 */ /* 0x000ea2000c1e1b00 */
[----:B------:R-:W-:Y:S01]  /*0210*/  DMUL R32, R12, R4 ;  /* 0x000000040c207228 */ /* 0x000fe20000000000 */
[----:B------:R-:W-:Y:S01]  /*0220*/  IMAD.MOV.U32 R26, RZ, RZ, 0x0 ;  /* 0x00000000ff1a7424 */ /* 0x000fe200078e00ff */
[----:B------:R-:W-:Y:S01]  /*0230*/  BSSY.RECONVERGENT B0, `(.L_x_3) ;  /* 0x0000019000007945 */ /* 0x000fe20003800200 */
[----:B------:R-:W-:Y:S01]  /*0240*/  IMAD.MOV.U32 R27, RZ, RZ, 0x3fd80000 ;  /* 0x3fd80000ff1b7424 */ /* 0x000fe200078e00ff */
[----:B---3--:R-:W-:Y:S02]  /*0250*/  DMUL R28, R28, R18 ;  /* 0x000000121c1c7228 */ /* 0x008fe40000000000 */
[----:B--2---:R-:W-:-:S08]  /*0260*/  DMUL R8, R8, UR12 ;  /* 0x0000000c08087c28 */ /* 0x004fd00008000000 */
[----:B------:R-:W-:-:S06]  /*0270*/  DFMA R32, R4, R32, R8 ;  /* 0x000000200420722b */ /* 0x000fcc0000000008 */
[----:B------:R-:W0:Y:S01]  /*0280*/  MUFU.RSQ64H R31, R33 ;  /* 0x00000021001f7308 */ /* 0x000e220000001c00 */
[----:B------:R1:W-:Y:S03]  /*0290*/  STG.E.64 desc[UR6][R34.64], R32 ;  /* 0x0000002022007986 */ /* 0x0003e6000c101b06 */
[----:B------:R-:W-:-:S05]  /*02a0*/  VIADD R30, R33, 0xfcb00000 ;  /* 0xfcb00000211e7836 */ /* 0x000fca0000000000 */
[----:B------:R-:W-:Y:S01]  /*02b0*/  ISETP.GE.U32.AND P0, PT, R30, 0x7ca00000, PT ;  /* 0x7ca000001e00780c */ /* 0x000fe20003f06070 */
[----:B0-----:R-:W-:-:S08]  /*02c0*/  DMUL R4, R30, R30 ;  /* 0x0000001e1e047228 */ /* 0x001fd00000000000 */
[----:B------:R-:W-:-:S08]  /*02d0*/  DFMA R4, R32, -R4, 1 ;  /* 0x3ff000002004742b */ /* 0x000fd00000000804 */
[----:B------:R-:W-:Y:S02]  /*02e0*/  DFMA R26, R4, R26, 0.5 ;  /* 0x3fe00000041a742b */ /* 0x000fe4000000001a */
[----:B------:R-:W-:-:S08]  /*02f0*/  DMUL R4, R30, R4 ;  /* 0x000000041e047228 */ /* 0x000fd00000000000 */
[----:B------:R-:W-:Y:S01]  /*0300*/  DFMA R26, R26, R4, R30 ;  /* 0x000000041a1a722b */ /* 0x000fe2000000001e */
[--C-:B------:R-:W-:Y:S02]  /*0310*/  IMAD.MOV.U32 R4, RZ, RZ, R2.reuse ;  /* 0x000000ffff047224 */ /* 0x100fe400078e0002 */
[----:B------:R-:W-:-:S05]  /*0320*/  IMAD.IADD R2, R3, 0x1, R2 ;  /* 0x0000000103027824 */ /* 0x000fca00078e0202 */
[----:B------:R-:W-:Y:S01]  /*0330*/  DMUL R10, R32, R26 ;  /* 0x0000001a200a7228 */ /* 0x000fe20000000000 */
[----:B------:R-:W-:Y:S01]  /*0340*/  ISETP.GE.AND P1, PT, R2, UR5, PT ;  /* 0x0000000502007c0c */ /* 0x000fe2000bf26270 */
[----:B------:R-:W-:Y:S02]  /*0350*/  VIADD R7, R27, 0xfff00000 ;  /* 0xfff000001b077836 */ /* 0x000fe40000000000 */
[----:B------:R-:W-:-:S04]  /*0360*/  IMAD.MOV.U32 R6, RZ, RZ, R26 ;  /* 0x000000ffff067224 */ /* 0x000fc800078e001a */
[----:B------:R-:W-:-:S08]  /*0370*/  DFMA R8, R10, -R10, R32 ;  /* 0x8000000a0a08722b */ /* 0x000fd00000000020 */
[----:B------:R-:W-:Y:S01]  /*0380*/  DFMA R36, R8, R6, R10 ;  /* 0x000000060824722b */ /* 0x000fe2000000000a */
[----:B-1----:R-:W-:Y:S10]  /*0390*/  @!P0 BRA `(.L_x_4) ;  /* 0x0000000000088947 */ /* 0x002ff40003800000 */
[----:B------:R-:W-:-:S07]  /*03a0*/  MOV R0, 0x3c0 ;  /* 0x000003c000007802 */ /* 0x000fce0000000f00 */
[----:B------:R-:W-:Y:S05]  /*03b0*/  CALL.REL.NOINC `($__internal_1_$__cuda_sm20_dsqrt_rn_f64_mediumpath_v1) ;  /* 0x0000000400ec7944 */ /* 0x000fea0003c00000 */
.L_x_4:
[----:B------:R-:W-:Y:S05]  /*03c0*/  BSYNC.RECONVERGENT B0 ;  /* 0x0000000000007941 */ /* 0x000fea0003800200 */
.L_x_3:
[----:B------:R-:W-:Y:S01]  /*03d0*/  DADD R36, R36, UR8 ;  /* 0x0000000824247e29 */ /* 0x000fe20008000000 */
[----:B------:R-:W-:Y:S01]  /*03e0*/  IMAD.MOV.U32 R6, RZ, RZ, 0x1 ;  /* 0x00000001ff067424 */ /* 0x000fe200078e00ff */
[----:B------:R-:W-:Y:S01]  /*03f0*/  FSETP.GEU.AND P2, PT, |R29|, 6.5827683646048100446e-37, PT ;  /* 0x036000001d00780b */ /* 0x000fe20003f4e200 */
[----:B------:R-:W-:Y:S03]  /*0400*/  BSSY.RECONVERGENT B0, `(.L_x_5) ;  /* 0x0000011000007945 */ /* 0x000fe60003800200 */
[----:B------:R-:W0:Y:S02]  /*0410*/  MUFU.RCP64H R7, R37 ;  /* 0x0000002500077308 */ /* 0x000e240000001800 */
[----:B0-----:R-:W-:-:S08]  /*0420*/  DFMA R8, -R36, R6, 1 ;  /* 0x3ff000002408742b */ /* 0x001fd00000000106 */
[----:B------:R-:W-:-:S08]  /*0430*/  DFMA R8, R8, R8, R8 ;  /* 0x000000080808722b */ /* 0x000fd00000000008 */
[----:B------:R-:W-:-:S08]  /*0440*/  DFMA R8, R6, R8, R6 ;  /* 0x000000080608722b */ /* 0x000fd00000000006 */
[----:B------:R-:W-:-:S08]  /*0450*/  DFMA R6, -R36, R8, 1 ;  /* 0x3ff000002406742b */ /* 0x000fd00000000108 */
[----:B------:R-:W-:-:S08]  /*0460*/  DFMA R6, R8, R6, R8 ;  /* 0x000000060806722b */ /* 0x000fd00000000008 */
[----:B------:R-:W-:-:S08]  /*0470*/  DMUL R8, R28, R6 ;  /* 0x000000061c087228 */ /* 0x000fd00000000000 */
[----:B------:R-:W-:-:S08]  /*0480*/  DFMA R10, -R36, R8, R28 ;  /* 0x00000008240a722b */ /* 0x000fd0000000011c */
[----:B------:R-:W-:-:S10]  /*0490*/  DFMA R6, R6, R10, R8 ;  /* 0x0000000a0606722b */ /* 0x000fd40000000008 */
[----:B------:R-:W-:-:S05]  /*04a0*/  FFMA R0, RZ, R37, R7 ;  /* 0x00000025ff007223 */ /* 0x000fca0000000007 */
[----:B------:R-:W-:-:S13]  /*04b0*/  FSETP.GT.AND P0, PT, |R0|, 1.469367938527859385e-39, PT ;  /* 0x001000000000780b */ /* 0x000fda0003f04200 */
[----:B------:R-:W-:Y:S05]  /*04c0*/  @P0 BRA P2, `(.L_x_6) ;  /* 0x0000000000100947 */ /* 0x000fea0001000000 */
[----:B------:R-:W-:-:S07]  /*04d0*/  MOV R0, 0x4f0 ;  /* 0x000004f000007802 */ /* 0x000fce0000000f00 */
[----:B------:R-:W-:Y:S05]  /*04e0*/  CALL.REL.NOINC `($__internal_0_$__cuda_sm20_div_rn_f64_full) ;  /* 0x0000000000247944 */ /* 0x000fea0003c00000 */
[----:B------:R-:W-:Y:S02]  /*04f0*/  IMAD.MOV.U32 R6, RZ, RZ, R28 ;  /* 0x000000ffff067224 */ /* 0x000fe400078e001c */
[----:B------:R-:W-:-:S07]  /*0500*/  IMAD.MOV.U32 R7, RZ, RZ, R29 ;  /* 0x000000ffff077224 */ /* 0x000fce00078e001d */
.L_x_6:
[----:B------:R-:W-:Y:S05]  /*0510*/  BSYNC.RECONVERGENT B0 ;  /* 0x0000000000007941 */ /* 0x000fea0003800200 */
.L_x_5:
[----:B------:R-:W-:-:S05]  /*0520*/  IMAD.WIDE R4, R4, 0x8, R20 ;  /* 0x0000000804047825 */ /* 0x000fca00078e0214 */
[----:B------:R-:W2:Y:S02]  /*0530*/  LDG.E.64 R8, desc[UR6][R4.64] ;  /* 0x0000000604087981 */ /* 0x000ea4000c1e1b00 */
[----:B--2---:R-:W-:-:S07]  /*0540*/  DADD R8, R8, -R6 ;  /* 0x0000000008087229 */ /* 0x004fce0000000806 */
[----:B------:R2:W-:Y:S01]  /*0550*/  STG.E.64 desc[UR6][R4.64], R8 ;  /* 0x0000000804007986 */ /* 0x0005e2000c101b06 */
[----:B------:R-:W-:Y:S05]  /*0560*/  @!P1 BRA `(.L_x_7) ;  /* 0xfffffffc00049947 */ /* 0x000fea000383ffff */
[----:B------:R-:W-:Y:S05]  /*0570*/  EXIT ;  /* 0x000000000000794d */ /* 0x000fea0003800000 */
        .weak           $__internal_0_$__cuda_sm20_div_rn_f64_full
        .type           $__internal_0_$__cuda_sm20_div_rn_f64_full,@function
        .size           $__internal_0_$__cuda_sm20_div_rn_f64_full,($__internal_1_$__cuda_sm20_dsqrt_rn_f64_mediumpath_v1 - $__internal_0_$__cuda_sm20_div_rn_f64_full)
$__internal_0_$__cuda_sm20_div_rn_f64_full:
[C---:B------:R-:W-:Y:S01]  /*0580*/  FSETP.GEU.AND P0, PT, |R37|.reuse, 1.469367938527859385e-39, PT ;  /* 0x001000002500780b */ /* 0x040fe20003f0e200 */
[----:B------:R-:W-:Y:S01]  /*0590*/  IMAD.MOV.U32 R9, RZ, RZ, R37 ;  /* 0x000000ffff097224 */ /* 0x000fe200078e0025 */
[----:B------:R-:W-:Y:S01]  /*05a0*/  LOP3.LUT R10, R37, 0x800fffff, RZ, 0xc0, !PT ;  /* 0x800fffff250a7812 */ /* 0x000fe200078ec0ff */
[----:B------:R-:W-:Y:S01]  /*05b0*/  IMAD.MOV.U32 R7, RZ, RZ, R29 ;  /* 0x000000ffff077224 */ /* 0x000fe200078e001d */
[----:B------:R-:W-:Y:S01]  /*05c0*/  MOV R8, R36 ;  /* 0x0000002400087202 */ /* 0x000fe20000000f00 */
[----:B------:R-:W-:Y:S01]  /*05d0*/  IMAD.MOV.U32 R26, RZ, RZ, 0x1 ;  /* 0x00000001ff1a7424 */ /* 0x000fe200078e00ff */
[----:B------:R-:W-:Y:S01]  /*05e0*/  LOP3.LUT R11, R10, 0x3ff00000, RZ, 0xfc, !PT ;  /* 0x3ff000000a0b7812 */ /* 0x000fe200078efcff */
[----:B------:R-:W-:Y:S01]  /*05f0*/  IMAD.MOV.U32 R10, RZ, RZ, R36 ;  /* 0x000000ffff0a7224 */ /* 0x000fe200078e0024 */
[C---:B------:R-:W-:Y:S01]  /*0600*/  FSETP.GEU.AND P3, PT, |R7|.reuse, 1.469367938527859385e-39, PT ;  /* 0x001000000700780b */ /* 0x040fe20003f6e200 */
[----:B------:R-:W-:Y:S01]  /*0610*/  IMAD.MOV.U32 R6, RZ, RZ, R28 ;  /* 0x000000ffff067224 */ /* 0x000fe200078e001c */
[----:B------:R-:W-:Y:S01]  /*0620*/  LOP3.LUT R5, R7, 0x7ff00000, RZ, 0xc0, !PT ;  /* 0x7ff0000007057812 */ /* 0x000fe200078ec0ff */
[----:B------:R-:W-:Y:S01]  /*0630*/  IMAD.MOV.U32 R34, RZ, RZ, 0x1ca00000 ;  /* 0x1ca00000ff227424 */ /* 0x000fe200078e00ff */
[----:B------:R-:W-:Y:S01]  /*0640*/  LOP3.LUT R36, R37, 0x7ff00000, RZ, 0xc0, !PT ;  /* 0x7ff0000025247812 */ /* 0x000fe200078ec0ff */
[----:B------:R-:W-:Y:S01]  /*0650*/  @!P0 DMUL R10, R8, 8.98846567431157953865e+307 ;  /* 0x7fe00000080a8828 */ /* 0x000fe20000000000 */
[----:B------:R-:W-:Y:S02]  /*0660*/  BSSY.RECONVERGENT B1, `(.L_x_8) ;  /* 0x000004d000017945 */ /* 0x000fe40003800200 */
[----:B------:R-:W-:-:S03]  /*0670*/  ISETP.GE.U32.AND P2, PT, R5, R36, PT ;  /* 0x000000240500720c */ /* 0x000fc60003f46070 */
[----:B------:R-:W0:Y:S02]  /*0680*/  MUFU.RCP64H R27, R11 ;  /* 0x0000000b001b7308 */ /* 0x000e240000001800 */
[----:B------:R-:W-:Y:S02]  /*0690*/  @!P3 LOP3.LUT R28, R9, 0x7ff00000, RZ, 0xc0, !PT ;  /* 0x7ff00000091cb812 */ /* 0x000fe400078ec0ff */
[----:B------:R-:W-:Y:S02]  /*06a0*/  @!P0 LOP3.LUT R36, R11, 0x7ff00000, RZ, 0xc0, !PT ;  /* 0x7ff000000b248812 */ /* 0x000fe400078ec0ff */
[----:B------:R-:W-:-:S04]  /*06b0*/  @!P3 ISETP.GE.U32.AND P4, PT, R5, R28, PT ;  /* 0x0000001c0500b20c */ /* 0x000fc80003f86070 */
[----:B------:R-:W-:-:S04]  /*06c0*/  @!P3 SEL R29, R34, 0x63400000, !P4 ;  /* 0x63400000221db807 */ /* 0x000fc80006000000 */
[----:B------:R-:W-:Y:S01]  /*06d0*/  @!P3 LOP3.LUT R32, R29, 0x80000000, R7, 0xf8, !PT ;  /* 0x800000001d20b812 */ /* 0x000fe200078ef807 */
[----:B0-----:R-:W-:-:S03]  /*06e0*/  DFMA R30, R26, -R10, 1 ;  /* 0x3ff000001a1e742b */ /* 0x001fc6000000080a */
[----:B------:R-:W-:Y:S01]  /*06f0*/  @!P3 LOP3.LUT R33, R32, 0x100000, RZ, 0xfc, !PT ;  /* 0x001000002021b812 */ /* 0x000fe200078efcff */
[----:B------:R-:W-:-:S04]  /*0700*/  @!P3 IMAD.MOV.U32 R32, RZ, RZ, RZ ;  /* 0x000000ffff20b224 */ /* 0x000fc800078e00ff */
[----:B------:R-:W-:-:S08]  /*0710*/  DFMA R30, R30, R30, R30 ;  /* 0x0000001e1e1e722b */ /* 0x000fd0000000001e */
[----:B------:R-:W-:Y:S01]  /*0720*/  DFMA R30, R26, R30, R26 ;  /* 0x0000001e1a1e722b */ /* 0x000fe2000000001a */
[----:B------:R-:W-:Y:S01]  /*0730*/  SEL R27, R34, 0x63400000, !P2 ;  /* 0x63400000221b7807 */ /* 0x000fe20005000000 */
[----:B------:R-:W-:-:S03]  /*0740*/  IMAD.MOV.U32 R26, RZ, RZ, R6 ;  /* 0x000000ffff1a7224 */ /* 0x000fc600078e0006 */
[----:B------:R-:W-:-:S03]  /*0750*/  LOP3.LUT R27, R27, 0x800fffff, R7, 0xf8, !PT ;  /* 0x800fffff1b1b7812 */ /* 0x000fc600078ef807 */
[----:B------:R-:W-:-:S03]  /*0760*/  DFMA R28, R30, -R10, 1 ;  /* 0x3ff000001e1c742b */ /* 0x000fc6000000080a */
[----:B------:R-:W-:-:S05]  /*0770*/  @!P3 DFMA R26, R26, 2, -R32 ;  /* 0x400000001a1ab82b */ /* 0x000fca0000000820 */
[----:B------:R-:W-:-:S08]  /*0780*/  DFMA R28, R30, R28, R30 ;  /* 0x0000001c1e1c722b */ /* 0x000fd0000000001e */
[----:B------:R-:W-:-:S08]  /*0790*/  DMUL R30, R28, R26 ;  /* 0x0000001a1c1e7228 */ /* 0x000fd00000000000 */
[----:B------:R-:W-:-:S08]  /*07a0*/  DFMA R32, R30, -R10, R26 ;  /* 0x8000000a1e20722b */ /* 0x000fd0000000001a */
[----:B------:R-:W-:Y:S01]  /*07b0*/  DFMA R32, R28, R32, R30 ;  /* 0x000000201c20722b */ /* 0x000fe2000000001e */
[----:B------:R-:W-:Y:S02]  /*07c0*/  MOV R31, R5 ;  /* 0x00000005001f7202 */ /* 0x000fe40000000f00 */
[----:B------:R-:W-:-:S05]  /*07d0*/  @!P3 LOP3.LUT R31, R27, 0x7ff00000, RZ, 0xc0, !PT ;  /* 0x7ff000001b1fb812 */ /* 0x000fca00078ec0ff */
[----:B------:R-:W-:-:S05]  /*07e0*/  VIADD R28, R31, 0xffffffff ;  /* 0xffffffff1f1c7836 */ /* 0x000fca0000000000 */
[----:B------:R-:W-:Y:S01]  /*07f0*/  ISETP.GT.U32.AND P0, PT, R28, 0x7feffffe, PT ;  /* 0x7feffffe1c00780c */ /* 0x000fe20003f04070 */
[----:B------:R-:W-:-:S05]  /*0800*/  VIADD R28, R36, 0xffffffff ;  /* 0xffffffff241c7836 */ /* 0x000fca0000000000 */
[----:B------:R-:W-:-:S13]  /*0810*/  ISETP.GT.U32.OR P0, PT, R28, 0x7feffffe, P0 ;  /* 0x7feffffe1c00780c */ /* 0x000fda0000704470 */
[----:B------:R-:W-:Y:S05]  /*0820*/  @P0 BRA `(.L_x_9) ;  /* 0x00000000006c0947 */ /* 0x000fea0003800000 */
[----:B------:R-:W-:-:S04]  /*0830*/  LOP3.LUT R28, R9, 0x7ff00000, RZ, 0xc0, !PT ;  /* 0x7ff00000091c7812 */ /* 0x000fc800078ec0ff */
[CC--:B------:R-:W-:Y:S02]  /*0840*/  VIADDMNMX R6, R5.reuse, -R28.reuse, 0xb9600000, !PT ;  /* 0xb960000005067446 */ /* 0x0c0fe4000780091c */
[----:B------:R-:W-:Y:S02]  /*0850*/  ISETP.GE.U32.AND P0, PT, R5, R28, PT ;  /* 0x0000001c0500720c */ /* 0x000fe40003f06070 */
[----:B------:R-:W-:Y:S01]  /*0860*/  VIMNMX R5, PT, PT, R6, 0x46a00000, PT ;  /* 0x46a0000006057848 */ /* 0x000fe20003fe0100 */
[----:B------:R-:W-:Y:S01]  /*0870*/  IMAD.MOV.U32 R6, RZ, RZ, RZ ;  /* 0x000000ffff067224 */ /* 0x000fe200078e00ff */
[----:B------:R-:W-:-:S05]  /*0880*/  SEL R34, R34, 0x63400000, !P0 ;  /* 0x6340000022227807 */ /* 0x000fca0004000000 */
[----:B------:R-:W-:-:S04]  /*0890*/  IMAD.IADD R5, R5, 0x1, -R34 ;  /* 0x0000000105057824 */ /* 0x000fc800078e0a22 */
[----:B------:R-:W-:-:S06]  /*08a0*/  VIADD R7, R5, 0x7fe00000 ;  /* 0x7fe0000005077836 */ /* 0x000fcc0000000000 */
[----:B------:R-:W-:-:S10]  /*08b0*/  DMUL R28, R32, R6 ;  /* 0x00000006201c7228 */ /* 0x000fd40000000000 */
[----:B------:R-:W-:-:S13]  /*08c0*/  FSETP.GTU.AND P0, PT, |R29|, 1.469367938527859385e-39, PT ;  /* 0x001000001d00780b */ /* 0x000fda0003f0c200 */
[----:B------:R-:W-:Y:S05]  /*08d0*/  @P0 BRA `(.L_x_10) ;  /* 0x0000000000940947 */ /* 0x000fea0003800000 */
[----:B------:R-:W-:Y:S01]  /*08e0*/  DFMA R10, R32, -R10, R26 ;  /* 0x8000000a200a722b */ /* 0x000fe2000000001a */
[----:B------:R-:W-:-:S09]  /*08f0*/  IMAD.MOV.U32 R8, RZ, RZ, RZ ;  /* 0x000000ffff087224 */ /* 0x000fd200078e00ff */
[C---:B------:R-:W-:Y:S02]  /*0900*/  FSETP.NEU.AND P0, PT, R11.reuse, RZ, PT ;  /* 0x000000ff0b00720b */ /* 0x040fe40003f0d000 */
[----:B------:R-:W-:-:S04]  /*0910*/  LOP3.LUT R27, R11, 0x80000000, R9, 0x48, !PT ;  /* 0x800000000b1b7812 */ /* 0x000fc800078e4809 */
[----:B------:R-:W-:-:S07]  /*0920*/  LOP3.LUT R9, R27, R7, RZ, 0xfc, !PT ;  /* 0x000000071b097212 */ /* 0x000fce00078efcff */
[----:B------:R-:W-:Y:S05]  /*0930*/  @!P0 BRA `(.L_x_10) ;  /* 0x00000000007c8947 */ /* 0x000fea0003800000 */
[----:B------:R-:W-:Y:S01]  /*0940*/  IMAD.MOV R7, RZ, RZ, -R5 ;  /* 0x000000ffff077224 */ /* 0x000fe200078e0a05 */
[----:B------:R-:W-:Y:S01]  /*0950*/  DMUL.RP R8, R32, R8 ;  /* 0x0000000820087228 */ /* 0x000fe20000008000 */
[----:B------:R-:W-:Y:S01]  /*0960*/  IMAD.MOV.U32 R6, RZ, RZ, RZ ;  /* 0x000000ffff067224 */ /* 0x000fe200078e00ff */
[----:B------:R-:W-:-:S05]  /*0970*/  IADD3 R5, PT, PT, -R5, -0x43300000, RZ ;  /* 0xbcd0000005057810 */ /* 0x000fca0007ffe1ff */
[----:B------:R-:W-:-:S03]  /*0980*/  DFMA R6, R28, -R6, R32 ;  /* 0x800000061c06722b */ /* 0x000fc60000000020 */
[----:B------:R-:W-:-:S07]  /*0990*/  LOP3.LUT R27, R9, R27, RZ, 0x3c, !PT ;  /* 0x0000001b091b7212 */ /* 0x000fce00078e3cff */
[----:B------:R-:W-:-:S04]  /*09a0*/  FSETP.NEU.AND P0, PT, |R7|, R5, PT ;  /* 0x000000050700720b */ /* 0x000fc80003f0d200 */
[----:B------:R-:W-:Y:S02]  /*09b0*/  FSEL R28, R8, R28, !P0 ;  /* 0x0000001c081c7208 */ /* 0x000fe40004000000 */
[----:B------:R-:W-:Y:S01]  /*09c0*/  FSEL R29, R27, R29, !P0 ;  /* 0x0000001d1b1d7208 */ /* 0x000fe20004000000 */
[----:B------:R-:W-:Y:S06]  /*09d0*/  BRA `(.L_x_10) ;  /* 0x0000000000547947 */ /* 0x000fec0003800000 */
.L_x_9:
[----:B------:R-:W-:-:S14]  /*09e0*/  DSETP.NAN.AND P0, PT, R6, R6, PT ;  /* 0x000000060600722a */ /* 0x000fdc0003f08000 */
[----:B------:R-:W-:Y:S05]  /*09f0*/  @P0 BRA `(.L_x_11) ;  /* 0x0000000000440947 */ /* 0x000fea0003800000 */
[----:B------:R-:W-:-:S14]  /*0a00*/  DSETP.NAN.AND P0, PT, R8, R8, PT ;  /* 0x000000080800722a */ /* 0x000fdc0003f08000 */
[----:B------:R-:W-:Y:S05]  /*0a10*/  @P0 BRA `(.L_x_12) ;  /* 0x0000000000300947 */ /* 0x000fea0003800000 */
[----:B------:R-:W-:Y:S01]  /*0a20*/  ISETP.NE.AND P0, PT, R31, R36, PT ;  /* 0x000000241f00720c */ /* 0x000fe20003f05270 */
[----:B------:R-:W-:Y:S01]  /*0a30*/  IMAD.MOV.U32 R29, RZ, RZ, -0x80000 ;  /* 0xfff80000ff1d7424 */ /* 0x000fe200078e00ff */
[----:B------:R-:W-:-:S11]  /*0a40*/  MOV R28, 0x0 ;  /* 0x00000000001c7802 */ /* 0x000fd60000000f00 */
[----:B------:R-:W-:Y:S05]  /*0a50*/  @!P0 BRA `(.L_x_10) ;  /* 0x0000000000348947 */ /* 0x000fea0003800000 */
[----:B------:R-:W-:Y:S02]  /*0a60*/  ISETP.NE.AND P0, PT, R31, 0x7ff00000, PT ;  /* 0x7ff000001f00780c */ /* 0x000fe40003f05270 */
[----:B------:R-:W-:Y:S02]  /*0a70*/  LOP3.LUT R29, R7, 0x80000000, R9, 0x48, !PT ;  /* 0x80000000071d7812 */ /* 0x000fe400078e4809 */
[----:B------:R-:W-:-:S13]  /*0a80*/  ISETP.EQ.OR P0, PT, R36, RZ, !P0 ;  /* 0x000000ff2400720c */ /* 0x000fda0004702670 */
[----:B------:R-:W-:Y:S01]  /*0a90*/  @P0 LOP3.LUT R5, R29, 0x7ff00000, RZ, 0xfc, !PT ;  /* 0x7ff000001d050812 */ /* 0x000fe200078efcff */
[----:B------:R-:W-:Y:S02]  /*0aa0*/  @!P0 IMAD.MOV.U32 R28, RZ, RZ, RZ ;  /* 0x000000ffff1c8224 */ /* 0x000fe400078e00ff */
[----:B------:R-:W-:Y:S02]  /*0ab0*/  @P0 IMAD.MOV.U32 R28, RZ, RZ, RZ ;  /* 0x000000ffff1c0224 */ /* 0x000fe400078e00ff */
[----:B------:R-:W-:Y:S01]  /*0ac0*/  @P0 IMAD.MOV.U32 R29, RZ, RZ, R5 ;  /* 0x000000ffff1d0224 */ /* 0x000fe200078e0005 */
[----:B------:R-:W-:Y:S06]  /*0ad0*/  BRA `(.L_x_10) ;  /* 0x0000000000147947 */ /* 0x000fec0003800000 */
.L_x_12:
[----:B------:R-:W-:Y:S01]  /*0ae0*/  LOP3.LUT R29, R9, 0x80000, RZ, 0xfc, !PT ;  /* 0x00080000091d7812 */ /* 0x000fe200078efcff */
[----:B------:R-:W-:Y:S01]  /*0af0*/  IMAD.MOV.U32 R28, RZ, RZ, R8 ;  /* 0x000000ffff1c7224 */ /* 0x000fe200078e0008 */
[----:B------:R-:W-:Y:S06]  /*0b00*/  BRA `(.L_x_10) ;  /* 0x0000000000087947 */ /* 0x000fec0003800000 */
.L_x_11:
[----:B------:R-:W-:Y:S01]  /*0b10*/  LOP3.LUT R29, R7, 0x80000, RZ, 0xfc, !PT ;  /* 0x00080000071d7812 */ /* 0x000fe200078efcff */
[----:B------:R-:W-:-:S07]  /*0b20*/  IMAD.MOV.U32 R28, RZ, RZ, R6 ;  /* 0x000000ffff1c7224 */ /* 0x000fce00078e0006 */
.L_x_10:
[----:B------:R-:W-:Y:S05]  /*0b30*/  BSYNC.RECONVERGENT B1 ;  /* 0x0000000000017941 */ /* 0x000fea0003800200 */
.L_x_8:
[----:B------:R-:W-:Y:S02]  /*0b40*/  IMAD.MOV.U32 R6, RZ, RZ, R0 ;  /* 0x000000ffff067224 */ /* 0x000fe400078e0000 */
[----:B------:R-:W-:-:S04]  /*0b50*/  IMAD.MOV.U32 R7, RZ, RZ, 0x0 ;  /* 0x00000000ff077424 */ /* 0x000fc800078e00ff */
[----:B------:R-:W-:Y:S05]  /*0b60*/  RET.REL.NODEC R6 `(UpdateAdamOptimizer) ;  /* 0xfffffff406247950 */ /* 0x000fea0003c3ffff */
        .weak           $__internal_1_$__cuda_sm20_dsqrt_rn_f64_mediumpath_v1
        .type           $__internal_1_$__cuda_sm20_dsqrt_rn_f64_mediumpath_v1,@function
        .size           $__internal_1_$__cuda_sm20_dsqrt_rn_f64_mediumpath_v1,(.L_x_21 - $__internal_1_$__cuda_sm20_dsqrt_rn_f64_mediumpath_v1)
$__internal_1_$__cuda_sm20_dsqrt_rn_f64_mediumpath_v1:
[----:B------:R-:W-:Y:S01]  /*0b70*/  ISETP.GE.U32.AND P0, PT, R30, -0x3400000, PT ;  /* 0xfcc000001e00780c */ /* 0x000fe20003f06070 */
[----:B------:R-:W-:Y:S01]  /*0b80*/  BSSY.RECONVERGENT B1, `(.L_x_13) ;  /* 0x0000026000017945 */ /* 0x000fe20003800200 */
[----:B------:R-:W-:Y:S01]  /*0b90*/  MOV R27, R7 ;  /* 0x00000007001b7202 */ /* 0x000fe20000000f00 */
[----:B------:R-:W-:Y:S02]  /*0ba0*/  IMAD.MOV.U32 R6, RZ, RZ, R32 ;  /* 0x000000ffff067224 */ /* 0x000fe400078e0020 */
[----:B------:R-:W-:-:S08]  /*0bb0*/  IMAD.MOV.U32 R7, RZ, RZ, R33 ;  /* 0x000000ffff077224 */ /* 0x000fd000078e0021 */
[----:B------:R-:W-:Y:S05]  /*0bc0*/  @!P0 BRA `(.L_x_14) ;  /* 0x0000000000208947 */ /* 0x000fea0003800000 */
[----:B------:R-:W-:-:S10]  /*0bd0*/  DFMA.RM R26, R8, R26, R10 ;  /* 0x0000001a081a722b */ /* 0x000fd4000000400a */
[----:B------:R-:W-:-:S05]  /*0be0*/  IADD3 R8, P0, PT, R26, 0x1, RZ ;  /* 0x000000011a087810 */ /* 0x000fca0007f1e0ff */
[----:B------:R-:W-:-:S06]  /*0bf0*/  IMAD.X R9, RZ, RZ, R27, P0 ;  /* 0x000000ffff097224 */ /* 0x000fcc00000e061b */
[----:B------:R-:W-:-:S08]  /*0c00*/  DFMA.RP R6, -R26, R8, R6 ;  /* 0x000000081a06722b */ /* 0x000fd00000008106 */
[----:B------:R-:W-:-:S06]  /*0c10*/  DSETP.GT.AND P0, PT, R6, RZ, PT ;  /* 0x000000ff0600722a */ /* 0x000fcc0003f04000 */
[----:B------:R-:W-:Y:S02]  /*0c20*/  FSEL R8, R8, R26, P0 ;  /* 0x0000001a08087208 */ /* 0x000fe40000000000 */
[----:B------:R-:W-:Y:S01]  /*0c30*/  FSEL R9, R9, R27, P0 ;  /* 0x0000001b09097208 */ /* 0x000fe20000000000 */
[----:B------:R-:W-:Y:S06]  /*0c40*/  BRA `(.L_x_15) ;  /* 0x0000000000647947 */ /* 0x000fec0003800000 */
.L_x_14:
[----:B------:R-:W-:-:S14]  /*0c50*/  DSETP.NE.AND P0, PT, R6, RZ, PT ;  /* 0x000000ff0600722a */ /* 0x000fdc0003f05000 */
[----:B------:R-:W-:Y:S05]  /*0c60*/  @!P0 BRA `(.L_x_16) ;  /* 0x0000000000588947 */ /* 0x000fea0003800000 */
[----:B------:R-:W-:-:S13]  /*0c70*/  ISETP.GE.AND P0, PT, R7, RZ, PT ;  /* 0x000000ff0700720c */ /* 0x000fda0003f06270 */
[----:B------:R-:W-:Y:S02]  /*0c80*/  @!P0 IMAD.MOV.U32 R8, RZ, RZ, 0x0 ;  /* 0x00000000ff088424 */ /* 0x000fe400078e00ff */
[----:B------:R-:W-:Y:S01]  /*0c90*/  @!P0 IMAD.MOV.U32 R9, RZ, RZ, -0x80000 ;  /* 0xfff80000ff098424 */ /* 0x000fe200078e00ff */
[----:B------:R-:W-:Y:S06]  /*0ca0*/  @!P0 BRA `(.L_x_15) ;  /* 0x00000000004c8947 */ /* 0x000fec0003800000 */
[----:B------:R-:W-:-:S13]  /*0cb0*/  ISETP.GT.AND P0, PT, R7, 0x7fefffff, PT ;  /* 0x7fefffff0700780c */ /* 0x000fda0003f04270 */
[----:B------:R-:W-:Y:S05]  /*0cc0*/  @P0 BRA `(.L_x_16) ;  /* 0x0000000000400947 */ /* 0x000fea0003800000 */
[----:B------:R-:W-:Y:S01]  /*0cd0*/  DMUL R6, R6, 8.11296384146066816958e+31 ;  /* 0x4690000006067828 */ /* 0x000fe20000000000 */
[----:B------:R-:W-:Y:S01]  /*0ce0*/  IMAD.MOV.U32 R8, RZ, RZ, RZ ;  /* 0x000000ffff087224 */ /* 0x000fe200078e00ff */
[----:B------:R-:W-:Y:S01]  /*0cf0*/  MOV R27, 0x3fd80000 ;  /* 0x3fd80000001b7802 */ /* 0x000fe20000000f00 */
[----:B------:R-:W-:-:S03]  /*0d00*/  IMAD.MOV.U32 R26, RZ, RZ, 0x0 ;  /* 0x00000000ff1a7424 */ /* 0x000fc600078e00ff */
[----:B------:R-:W0:Y:S02]  /*0d10*/  MUFU.RSQ64H R9, R7 ;  /* 0x0000000700097308 */ /* 0x000e240000001c00 */
[----:B0-----:R-:W-:-:S08]  /*0d20*/  DMUL R10, R8, R8 ;  /* 0x00000008080a7228 */ /* 0x001fd00000000000 */
[----:B------:R-:W-:-:S08]  /*0d30*/  DFMA R10, R6, -R10, 1 ;  /* 0x3ff00000060a742b */ /* 0x000fd0000000080a */
[----:B------:R-:W-:Y:S02]  /*0d40*/  DFMA R26, R10, R26, 0.5 ;  /* 0x3fe000000a1a742b */ /* 0x000fe4000000001a */
[----:B------:R-:W-:-:S08]  /*0d50*/  DMUL R10, R8, R10 ;  /* 0x0000000a080a7228 */ /* 0x000fd00000000000 */
[----:B------:R-:W-:-:S08]  /*0d60*/  DFMA R10, R26, R10, R8 ;  /* 0x0000000a1a0a722b */ /* 0x000fd00000000008 */
[----:B------:R-:W-:Y:S02]  /*0d70*/  DMUL R8, R6, R10 ;  /* 0x0000000a06087228 */ /* 0x000fe40000000000 */
[----:B------:R-:W-:-:S06]  /*0d80*/  VIADD R11, R11, 0xfff00000 ;  /* 0xfff000000b0b7836 */ /* 0x000fcc0000000000 */
[----:B------:R-:W-:-:S08]  /*0d90*/  DFMA R26, R8, -R8, R6 ;  /* 0x80000008081a722b */ /* 0x000fd00000000006 */
[----:B------:R-:W-:-:S10]  /*0da0*/  DFMA R8, R10, R26, R8 ;  /* 0x0000001a0a08722b */ /* 0x000fd40000000008 */
[----:B------:R-:W-:Y:S01]  /*0db0*/  VIADD R9, R9, 0xfcb00000 ;  /* 0xfcb0000009097836 */ /* 0x000fe20000000000 */
[----:B------:R-:W-:Y:S06]  /*0dc0*/  BRA `(.L_x_15) ;  /* 0x0000000000047947 */ /* 0x000fec0003800000 */
.L_x_16:
[----:B------:R-:W-:-:S11]  /*0dd0*/  DADD R8, R6, R6 ;  /* 0x0000000006087229 */ /* 0x000fd60000000006 */
.L_x_15:
[----:B------:R-:W-:Y:S05]  /*0de0*/  BSYNC.RECONVERGENT B1 ;  /* 0x0000000000017941 */ /* 0x000fea0003800200 */
.L_x_13:
[----:B------:R-:W-:Y:S02]  /*0df0*/  IMAD.MOV.U32 R6, RZ, RZ, R0 ;  /* 0x000000ffff067224 */ /* 0x000fe400078e0000 */
[----:B------:R-:W-:Y:S02]  /*0e00*/  IMAD.MOV.U32 R7, RZ, RZ, 0x0 ;  /* 0x00000000ff077424 */ /* 0x000fe400078e00ff */
[----:B------:R-:W-:Y:S02]  /*0e10*/  IMAD.MOV.U32 R36, RZ, RZ, R8 ;  /* 0x000000ffff247224 */ /* 0x000fe400078e0008 */
[----:B------:R-:W-:Y:S01]  /*0e20*/  IMAD.MOV.U32 R37, RZ, RZ, R9 ;  /* 0x000000ffff257224 */ /* 0x000fe200078e0009 */
[----:B------:R-:W-:Y:S06]  /*0e30*/  RET.REL.NODEC R6 `(UpdateAdamOptimizer) ;  /* 0xfffffff006707950 */ /* 0x000fec0003c3ffff */
.L_x_17:
        /* <DEDUP_REMOVED lines=12> */
.L_x_21:


//--------------------- .text.Sum                 --------------------------
	.section	.text.Sum,"ax",@progbits
	.align	128
        .global         Sum
        .type           Sum,@function
        .size           Sum,(.L_x_24 - Sum)
        .other          Sum,@"STO_CUDA_ENTRY STV_DEFAULT"
Sum:
.text.Sum:
        /* <DEDUP_REMOVED lines=11> */
[----:B------:R-:W3:Y:S08]  /*00b0*/  LDC.64 R12, c[0x0][0x390] ;  /* 0x0000e400ff0c7b82 */ /* 0x000ef00000000a00 */
[----:B------:R-:W4:Y:S01]  /*00c0*/  LDC.64 R14, c[0x0][0x398] ;  /* 0x0000e600ff0e7b82 */ /* 0x000f220000000a00 */
[----:B-1----:R-:W-:-:S07]  /*00d0*/  IMAD R17, R17, UR4, RZ ;  /* 0x0000000411117c24 */ /* 0x002fce000f8e02ff */
.L_x_18:
[----:B0-----:R-:W-:-:S04]  /*00e0*/  IMAD.WIDE R2, R0, 0x8, R10 ;  /* 0x0000000800027825 */ /* 0x001fc800078e020a */
[C---:B---3--:R-:W-:Y:S02]  /*00f0*/  IMAD.WIDE R4, R0.reuse, 0x8, R12 ;  /* 0x0000000800047825 */ /* 0x048fe400078e020c */
[----:B--2---:R-:W2:Y:S04]  /*0100*/  LDG.E.64.CONSTANT R2, desc[UR6][R2.64] ;  /* 0x0000000602027981 */ /* 0x004ea8000c1e9b00 */
[----:B------:R-:W2:Y:S01]  /*0110*/  LDG.E.64.CONSTANT R4, desc[UR6][R4.64] ;  /* 0x0000000604047981 */ /* 0x000ea2000c1e9b00 */
[----:B-1--4-:R-:W-:Y:S01]  /*0120*/  IMAD.WIDE R8, R0, 0x8, R14 ;  /* 0x0000000800087825 */ /* 0x012fe200078e020e */
[----:B------:R-:W-:-:S04]  /*0130*/  IADD3 R0, PT, PT, R17, R0, RZ ;  /* 0x0000000011007210 */ /* 0x000fc80007ffe0ff */
[----:B------:R-:W-:Y:S01]  /*0140*/  ISETP.GE.AND P0, PT, R0, UR5, PT ;  /* 0x0000000500007c0c */ /* 0x000fe2000bf06270 */
[----:B--2---:R-:W-:-:S07]  /*0150*/  DADD R6, R2, R4 ;  /* 0x0000000002067229 */ /* 0x004fce0000000004 */
[----:B------:R1:W-:Y:S05]  /*0160*/  STG.E.64 desc[UR6][R8.64], R6 ;  /* 0x0000000608007986 */ /* 0x0003ea000c101b06 */
[----:B------:R-:W-:Y:S05]  /*0170*/  @!P0 BRA `(.L_x_18) ;  /* 0xfffffffc00d88947 */ /* 0x000fea000383ffff */
[----:B------:R-:W-:Y:S05]  /*0180*/  EXIT ;  /* 0x000000000000794d */ /* 0x000fea0003800000 */
.L_x_19:
        /* <DEDUP_REMOVED lines=15> */
.L_x_24:


//--------------------- .nv.shared.reserved.0     --------------------------
	.section	.nv.shared.reserved.0,"aw",@nobits
	.weak		__nv_reservedSMEM_offset_0_alias
	.size		__nv_reservedSMEM_offset_0_alias, 0, 64
	.other		__nv_reservedSMEM_offset_0_alias,@"STO_CUDA_RESERVED_SHARED STV_DEFAULT"
__nv_reservedSMEM_offset_0_alias:
	.zero		0
	.zero		64


//--------------------- .nv.constant0.UpdateSGDOptimizer --------------------------
	.section	.nv.constant0.UpdateSGDOptimizer,"a",@progbits
	.sectionflags	@""
	.align	4
.nv.constant0.UpdateSGDOptimizer:
	.zero		960


//--------------------- .nv.constant0.UpdateAdamOptimizer --------------------------
	.section	.nv.constant0.UpdateAdamOptimizer,"a",@progbits
	.sectionflags	@""
	.align	4
.nv.constant0.UpdateAdamOptimizer:
	.zero		968


//--------------------- .nv.constant0.Sum         --------------------------
	.section	.nv.constant0.Sum,"a",@progbits
	.sectionflags	@""
	.align	4
.nv.constant0.Sum:
	.zero		928


//--------------------- SYMBOLS --------------------------

	.type		.nv.reservedSmem.offset0,@object
	.size		.nv.reservedSmem.offset0,0x4
